//
// Generated by NVIDIA NVVM Compiler
//
// Compiler Build ID: CL-36424714
// Cuda compilation tools, release 13.0, V13.0.88
// Based on NVVM 20.0.0
//

.version 9.0
.target sm_100
.address_size 64

	// .globl	_Z11calc_squarePiS_

.visible .entry _Z11calc_squarePiS_(
	.param .u64 .ptr .align 1 _Z11calc_squarePiS__param_0,
	.param .u64 .ptr .align 1 _Z11calc_squarePiS__param_1
)
{
	.reg .pred 	%p<2>;
	.reg .b32 	%r<7>;
	.reg .b64 	%rd<8>;

	ld.param.u64 	%rd1, [_Z11calc_squarePiS__param_0];
	ld.param.u64 	%rd2, [_Z11calc_squarePiS__param_1];
	mov.u32 	%r2, %ctaid.x;
	mov.u32 	%r3, %ntid.x;
	mov.u32 	%r4, %tid.x;
	mad.lo.s32 	%r1, %r2, %r3, %r4;
	setp.gt.s32 	%p1, %r1, 399;
	@%p1 bra 	$L__BB0_2;
	cvta.to.global.u64 	%rd3, %rd1;
	cvta.to.global.u64 	%rd4, %rd2;
	mul.wide.s32 	%rd5, %r1, 4;
	add.s64 	%rd6, %rd3, %rd5;
	ld.global.u32 	%r5, [%rd6];
	mul.lo.s32 	%r6, %r5, %r5;
	add.s64 	%rd7, %rd4, %rd5;
	st.global.u32 	[%rd7], %r6;
$L__BB0_2:
	ret;

}


// ===== COMPILED SASS (sm_100) =====

	.target	sm_100

	.elftype	@"ET_EXEC"


//--------------------- .note.nv.tkinfo           --------------------------
	.section	.note.nv.tkinfo,"",@"SHT_NOTE"
	.sectionflags	@"SHF_NOTE_NV_TKINFO"
	.tkinfo
        /*0018*/ 	.word	0x00000002
        /*0030*/ 	.string	""
        /*0030*/ 	.string	"ptxas"
        /*0030*/ 	.string	"Cuda compilation tools, release 13.0, V13.0.88"
        /*0030*/ 	.string	"Build cuda_13.0.r13.0/compiler.36424714_0"
        /*0030*/ 	.string	"-arch sm_100 -m 64 "



//--------------------- .note.nv.cuinfo           --------------------------
	.section	.note.nv.cuinfo,"",@"SHT_NOTE"
	.sectionflags	@"SHF_NOTE_NV_CUINFO"
        /*0018*/ 	.short	0x0002
        /*001a*/ 	.short	0x0064
        /*001c*/ 	.short	0x0082
	.zero		2


//--------------------- .nv.info                  --------------------------
	.section	.nv.info,"",@"SHT_CUDA_INFO"
	.align	4


	//----- nvinfo : EIATTR_REGCOUNT
	.align		4
        /*0000*/ 	.byte	0x04, 0x2f
        /*0002*/ 	.short	(.L_1 - .L_0)
	.align		4
.L_0:
        /*0004*/ 	.word	index@(_Z11calc_squarePiS_)
        /*0008*/ 	.word	0x0000000a


	//----- nvinfo : EIATTR_FRAME_SIZE
	.align		4
.L_1:
        /*000c*/ 	.byte	0x04, 0x11
        /*000e*/ 	.short	(.L_3 - .L_2)
	.align		4
.L_2:
        /*0010*/ 	.word	index@(_Z11calc_squarePiS_)
        /*0014*/ 	.word	0x00000000


	//----- nvinfo : EIATTR_MIN_STACK_SIZE
	.align		4
.L_3:
        /*0018*/ 	.byte	0x04, 0x12
        /*001a*/ 	.short	(.L_5 - .L_4)
	.align		4
.L_4:
        /*001c*/ 	.word	index@(_Z11calc_squarePiS_)
        /*0020*/ 	.word	0x00000000
.L_5:


//--------------------- .nv.compat                --------------------------
	.section	.nv.compat,"",@"SHT_CUDA_COMPAT_INFO"
	.align	4
        /*0000*/ 	.byte	0x02, 0x09, 0x00, 0x00, 0x02, 0x02, 0x01, 0x00, 0x02, 0x05, 0x05, 0x00, 0x03, 0x07, 0x01, 0x01
        /*0010*/ 	.byte	0x02, 0x03, 0x00, 0x00, 0x02, 0x06, 0x01, 0x00, 0x04, 0x0b, 0x08, 0x00, 0x09, 0x00, 0x00, 0x00
        /*0020*/ 	.byte	0x00, 0x00, 0x00, 0x00


//--------------------- .nv.info._Z11calc_squarePiS_ --------------------------
	.section	.nv.info._Z11calc_squarePiS_,"",@"SHT_CUDA_INFO"
	.sectionflags	@""
	.align	4


	//----- nvinfo : EIATTR_CUDA_API_VERSION
	.align		4
        /*0000*/ 	.byte	0x04, 0x37
        /*0002*/ 	.short	(.L_7 - .L_6)
.L_6:
        /*0004*/ 	.word	0x00000082


	//----- nvinfo : EIATTR_KPARAM_INFO
	.align		4
.L_7:
        /*0008*/ 	.byte	0x04, 0x17
        /*000a*/ 	.short	(.L_9 - .L_8)
.L_8:
        /*000c*/ 	.word	0x00000000
        /*0010*/ 	.short	0x0001
        /*0012*/ 	.short	0x0008
        /*0014*/ 	.byte	0x00, 0xf5, 0x21, 0x00


	//----- nvinfo : EIATTR_KPARAM_INFO
	.align		4
.L_9:
        /*0018*/ 	.byte	0x04, 0x17
        /*001a*/ 	.short	(.L_11 - .L_10)
.L_10:
        /*001c*/ 	.word	0x00000000
        /*0020*/ 	.short	0x0000
        /*0022*/ 	.short	0x0000
        /*0024*/ 	.byte	0x00, 0xf5, 0x21, 0x00


	//----- nvinfo : EIATTR_SPARSE_MMA_MASK
	.align		4
.L_11:
        /*0028*/ 	.byte	0x03, 0x50
        /*002a*/ 	.short	0x0000


	//----- nvinfo : EIATTR_MAXREG_COUNT
	.align		4
        /*002c*/ 	.byte	0x03, 0x1b
        /*002e*/ 	.short	0x00ff


	//----- nvinfo : EIATTR_MERCURY_ISA_VERSION
	.align		4
        /*0030*/ 	.byte	0x03, 0x5f
        /*0032*/ 	.short	0x0101


	//----- nvinfo : EIATTR_VRC_CTA_INIT_COUNT
	.align		4
        /*0034*/ 	.byte	0x02, 0x4a
	.zero		1
	.zero		1


	//----- nvinfo : EIATTR_EXIT_INSTR_OFFSETS
	.align		4
        /*0038*/ 	.byte	0x04, 0x1c
        /*003a*/ 	.short	(.L_13 - .L_12)


	//   ....[0]....
.L_12:
        /*003c*/ 	.word	0x00000060


	//   ....[1]....
        /*0040*/ 	.word	0x000000f0


	//----- nvinfo : EIATTR_CBANK_PARAM_SIZE
	.align		4
.L_13:
        /*0044*/ 	.byte	0x03, 0x19
        /*0046*/ 	.short	0x0010


	//----- nvinfo : EIATTR_PARAM_CBANK
	.align		4
        /*0048*/ 	.byte	0x04, 0x0a
        /*004a*/ 	.short	(.L_15 - .L_14)
	.align		4
.L_14:
        /*004c*/ 	.word	index@(.nv.constant0._Z11calc_squarePiS_)
        /*0050*/ 	.short	0x0380
        /*0052*/ 	.short	0x0010


	//----- nvinfo : EIATTR_SW_WAR
	.align		4
.L_15:
        /*0054*/ 	.byte	0x04, 0x36
        /*0056*/ 	.short	(.L_17 - .L_16)
.L_16:
        /*0058*/ 	.word	0x00000008
.L_17:


//--------------------- .nv.callgraph             --------------------------
	.section	.nv.callgraph,"",@"SHT_CUDA_CALLGRAPH"
	.align	4
	.sectionentsize	8
	.align		4
        /*0000*/ 	.word	0x00000000
	.align		4
        /*0004*/ 	.word	0xffffffff
	.align		4
        /*0008*/ 	.word	0x00000000
	.align		4
        /*000c*/ 	.word	0xfffffffe
	.align		4
        /*0010*/ 	.word	0x00000000
	.align		4
        /*0014*/ 	.word	0xfffffffd
	.align		4
        /*0018*/ 	.word	0x00000000
	.align		4
        /*001c*/ 	.word	0xfffffffc


//--------------------- .text._Z11calc_squarePiS_ --------------------------
	.section	.text._Z11calc_squarePiS_,"ax",@progbits
	.align	128
        .global         _Z11calc_squarePiS_
        .type           _Z11calc_squarePiS_,@function
        .size           _Z11calc_squarePiS_,(.L_x_1 - _Z11calc_squarePiS_)
        .other          _Z11calc_squarePiS_,@"STO_CUDA_ENTRY STV_DEFAULT"
_Z11calc_squarePiS_:
.text._Z11calc_squarePiS_:
[----:B------:R-:W-:Y:S01]  /*0000*/  LDC R1, c[0x0][0x37c] ;  /* 0x0000df00ff017b82 */ /* 0x000fe20000000800 */
[----:B------:R-:W0:Y:S07]  /*0010*/  S2R R0, SR_TID.X ;  /* 0x0000000000007919 */ /* 0x000e2e0000002100 */
[----:B------:R-:W0:Y:S08]  /*0020*/  S2UR UR4, SR_CTAID.X ;  /* 0x00000000000479c3 */ /* 0x000e300000002500 */
[----:B------:R-:W0:Y:S02]  /*0030*/  LDC R7, c[0x0][0x360] ;  /* 0x0000d800ff077b82 */ /* 0x000e240000000800 */
[----:B0-----:R-:W-:-:S05]  /*0040*/  IMAD R7, R7, UR4, R0 ;  /* 0x0000000407077c24 */ /* 0x001fca000f8e0200 */
[----:B------:R-:W-:-:S13]  /*0050*/  ISETP.GT.AND P0, PT, R7, 0x18f, PT ;  /* 0x0000018f0700780c */ /* 0x000fda0003f04270 */
[----:B------:R-:W-:Y:S05]  /*0060*/  @P0 EXIT ;  /* 0x000000000000094d */ /* 0x000fea0003800000 */
[----:B------:R-:W0:Y:S01]  /*0070*/  LDC.64 R2, c[0x0][0x380] ;  /* 0x0000e000ff027b82 */ /* 0x000e220000000a00 */
[----:B------:R-:W1:Y:S07]  /*0080*/  LDCU.64 UR4, c[0x0][0x358] ;  /* 0x00006b00ff0477ac */ /* 0x000e6e0008000a00 */
[----:B------:R-:W2:Y:S01]  /*0090*/  LDC.64 R4, c[0x0][0x388] ;  /* 0x0000e200ff047b82 */ /* 0x000ea20000000a00 */
[----:B0-----:R-:W-:-:S06]  /*00a0*/  IMAD.WIDE R2, R7, 0x4, R2 ;  /* 0x0000000407027825 */ /* 0x001fcc00078e0202 */
[----:B-1----:R-:W3:Y:S01]  /*00b0*/  LDG.E R2, desc[UR4][R2.64] ;  /* 0x0000000402027981 */ /* 0x002ee2000c1e1900 */
[----:B--2---:R-:W-:-:S04]  /*00c0*/  IMAD.WIDE R4, R7, 0x4, R4 ;  /* 0x0000000407047825 */ /* 0x004fc800078e0204 */
[----:B---3--:R-:W-:-:S05]  /*00d0*/  IMAD R7, R2, R2, RZ ;  /* 0x0000000202077224 */ /* 0x008fca00078e02ff */
[----:B------:R-:W-:Y:S01]  /*00e0*/  STG.E desc[UR4][R4.64], R7 ;  /* 0x0000000704007986 */ /* 0x000fe2000c101904 */
[----:B------:R-:W-:Y:S05]  /*00f0*/  EXIT ;  /* 0x000000000000794d */ /* 0x000fea0003800000 */
.L_x_0:
[----:B------:R-:W-:-:S00]  /*0100*/  BRA `(.L_x_0) ;  /* 0xfffffffc00fc7947 */ /* 0x000fc0000383ffff */
[----:B------:R-:W-:-:S00]  /*0110*/  NOP ;  /* 0x0000000000007918 */ /* 0x000fc00000000000 */
        /* <DEDUP_REMOVED lines=14> */
.L_x_1:


//--------------------- .nv.shared.reserved.0     --------------------------
	.section	.nv.shared.reserved.0,"aw",@nobits
	.weak		__nv_reservedSMEM_offset_0_alias
	.size		__nv_reservedSMEM_offset_0_alias, 0, 64
	.other		__nv_reservedSMEM_offset_0_alias,@"STO_CUDA_RESERVED_SHARED STV_DEFAULT"
__nv_reservedSMEM_offset_0_alias:
	.zero		0
	.zero		64


//--------------------- .nv.constant0._Z11calc_squarePiS_ --------------------------
	.section	.nv.constant0._Z11calc_squarePiS_,"a",@progbits
	.sectionflags	@""
	.align	4
.nv.constant0._Z11calc_squarePiS_:
	.zero		912


//--------------------- SYMBOLS --------------------------

	.type		.nv.reservedSmem.offset0,@object
	.size		.nv.reservedSmem.offset0,0x4
